//
// Generated by NVIDIA NVVM Compiler
//
// Compiler Build ID: CL-36424714
// Cuda compilation tools, release 13.0, V13.0.88
// Based on NVVM 20.0.0
//

.version 9.0
.target sm_100
.address_size 64

	// .globl	_Z7vectaddPfS_S_ii

.visible .entry _Z7vectaddPfS_S_ii(
	.param .u64 .ptr .align 1 _Z7vectaddPfS_S_ii_param_0,
	.param .u64 .ptr .align 1 _Z7vectaddPfS_S_ii_param_1,
	.param .u64 .ptr .align 1 _Z7vectaddPfS_S_ii_param_2,
	.param .u32 _Z7vectaddPfS_S_ii_param_3,
	.param .u32 _Z7vectaddPfS_S_ii_param_4
)
{
	.reg .pred 	%p<11>;
	.reg .b32 	%r<66>;
	.reg .b32 	%f<65>;
	.reg .b64 	%rd<41>;

	ld.param.u64 	%rd7, [_Z7vectaddPfS_S_ii_param_0];
	ld.param.u64 	%rd8, [_Z7vectaddPfS_S_ii_param_1];
	ld.param.u64 	%rd6, [_Z7vectaddPfS_S_ii_param_2];
	ld.param.u32 	%r28, [_Z7vectaddPfS_S_ii_param_3];
	ld.param.u32 	%r29, [_Z7vectaddPfS_S_ii_param_4];
	cvta.to.global.u64 	%rd1, %rd8;
	cvta.to.global.u64 	%rd2, %rd7;
	mov.u32 	%r30, %tid.x;
	mov.u32 	%r31, %ctaid.x;
	mov.u32 	%r32, %ntid.x;
	mad.lo.s32 	%r1, %r31, %r32, %r30;
	setp.ge.s32 	%p1, %r1, %r29;
	@%p1 bra 	$L__BB0_15;
	setp.lt.s32 	%p2, %r28, 1;
	mov.f32 	%f64, 0f00000000;
	@%p2 bra 	$L__BB0_14;
	and.b32  	%r2, %r28, 7;
	setp.lt.u32 	%p3, %r28, 8;
	mov.b32 	%r60, 0;
	mov.u32 	%r65, %r60;
	@%p3 bra 	$L__BB0_5;
	and.b32  	%r60, %r28, 2147483640;
	neg.s32 	%r54, %r60;
	shl.b32 	%r5, %r29, 3;
	add.s64 	%rd40, %rd2, 16;
	mov.b32 	%r65, 0;
	mul.wide.s32 	%rd11, %r29, 4;
	mov.u32 	%r53, %r1;
$L__BB0_4:
	.pragma "nounroll";
	ld.global.f32 	%f4, [%rd40+-16];
	mul.wide.s32 	%rd9, %r53, 4;
	add.s64 	%rd10, %rd1, %rd9;
	ld.global.f32 	%f5, [%rd10];
	cvt.rn.f32.s32 	%f6, %r65;
	fma.rn.f32 	%f7, %f4, %f5, %f6;
	cvt.rzi.s32.f32 	%r36, %f7;
	ld.global.f32 	%f8, [%rd40+-12];
	add.s64 	%rd12, %rd10, %rd11;
	ld.global.f32 	%f9, [%rd12];
	cvt.rn.f32.s32 	%f10, %r36;
	fma.rn.f32 	%f11, %f8, %f9, %f10;
	cvt.rzi.s32.f32 	%r37, %f11;
	ld.global.f32 	%f12, [%rd40+-8];
	add.s64 	%rd13, %rd12, %rd11;
	ld.global.f32 	%f13, [%rd13];
	cvt.rn.f32.s32 	%f14, %r37;
	fma.rn.f32 	%f15, %f12, %f13, %f14;
	cvt.rzi.s32.f32 	%r38, %f15;
	ld.global.f32 	%f16, [%rd40+-4];
	add.s64 	%rd14, %rd13, %rd11;
	ld.global.f32 	%f17, [%rd14];
	cvt.rn.f32.s32 	%f18, %r38;
	fma.rn.f32 	%f19, %f16, %f17, %f18;
	cvt.rzi.s32.f32 	%r39, %f19;
	ld.global.f32 	%f20, [%rd40];
	add.s64 	%rd15, %rd14, %rd11;
	ld.global.f32 	%f21, [%rd15];
	cvt.rn.f32.s32 	%f22, %r39;
	fma.rn.f32 	%f23, %f20, %f21, %f22;
	cvt.rzi.s32.f32 	%r40, %f23;
	ld.global.f32 	%f24, [%rd40+4];
	add.s64 	%rd16, %rd15, %rd11;
	ld.global.f32 	%f25, [%rd16];
	cvt.rn.f32.s32 	%f26, %r40;
	fma.rn.f32 	%f27, %f24, %f25, %f26;
	cvt.rzi.s32.f32 	%r41, %f27;
	ld.global.f32 	%f28, [%rd40+8];
	add.s64 	%rd17, %rd16, %rd11;
	ld.global.f32 	%f29, [%rd17];
	cvt.rn.f32.s32 	%f30, %r41;
	fma.rn.f32 	%f31, %f28, %f29, %f30;
	cvt.rzi.s32.f32 	%r42, %f31;
	ld.global.f32 	%f32, [%rd40+12];
	add.s64 	%rd18, %rd17, %rd11;
	ld.global.f32 	%f33, [%rd18];
	cvt.rn.f32.s32 	%f34, %r42;
	fma.rn.f32 	%f35, %f32, %f33, %f34;
	cvt.rzi.s32.f32 	%r65, %f35;
	add.s32 	%r54, %r54, 8;
	add.s32 	%r53, %r53, %r5;
	add.s64 	%rd40, %rd40, 32;
	setp.ne.s32 	%p4, %r54, 0;
	@%p4 bra 	$L__BB0_4;
$L__BB0_5:
	setp.eq.s32 	%p5, %r2, 0;
	@%p5 bra 	$L__BB0_13;
	and.b32  	%r15, %r28, 3;
	setp.lt.u32 	%p6, %r2, 4;
	@%p6 bra 	$L__BB0_8;
	mul.wide.u32 	%rd19, %r60, 4;
	add.s64 	%rd20, %rd2, %rd19;
	ld.global.f32 	%f36, [%rd20];
	mad.lo.s32 	%r44, %r60, %r29, %r1;
	mul.wide.s32 	%rd21, %r44, 4;
	add.s64 	%rd22, %rd1, %rd21;
	ld.global.f32 	%f37, [%rd22];
	cvt.rn.f32.s32 	%f38, %r65;
	fma.rn.f32 	%f39, %f36, %f37, %f38;
	cvt.rzi.s32.f32 	%r45, %f39;
	ld.global.f32 	%f40, [%rd20+4];
	mul.wide.s32 	%rd23, %r29, 4;
	add.s64 	%rd24, %rd22, %rd23;
	ld.global.f32 	%f41, [%rd24];
	cvt.rn.f32.s32 	%f42, %r45;
	fma.rn.f32 	%f43, %f40, %f41, %f42;
	cvt.rzi.s32.f32 	%r46, %f43;
	ld.global.f32 	%f44, [%rd20+8];
	add.s64 	%rd25, %rd24, %rd23;
	ld.global.f32 	%f45, [%rd25];
	cvt.rn.f32.s32 	%f46, %r46;
	fma.rn.f32 	%f47, %f44, %f45, %f46;
	cvt.rzi.s32.f32 	%r47, %f47;
	ld.global.f32 	%f48, [%rd20+12];
	add.s64 	%rd26, %rd25, %rd23;
	ld.global.f32 	%f49, [%rd26];
	cvt.rn.f32.s32 	%f50, %r47;
	fma.rn.f32 	%f51, %f48, %f49, %f50;
	cvt.rzi.s32.f32 	%r65, %f51;
	add.s32 	%r60, %r60, 4;
$L__BB0_8:
	setp.eq.s32 	%p7, %r15, 0;
	@%p7 bra 	$L__BB0_13;
	setp.eq.s32 	%p8, %r15, 1;
	@%p8 bra 	$L__BB0_11;
	mul.wide.u32 	%rd27, %r60, 4;
	add.s64 	%rd28, %rd2, %rd27;
	ld.global.f32 	%f52, [%rd28];
	mad.lo.s32 	%r49, %r60, %r29, %r1;
	mul.wide.s32 	%rd29, %r49, 4;
	add.s64 	%rd30, %rd1, %rd29;
	ld.global.f32 	%f53, [%rd30];
	cvt.rn.f32.s32 	%f54, %r65;
	fma.rn.f32 	%f55, %f52, %f53, %f54;
	cvt.rzi.s32.f32 	%r50, %f55;
	ld.global.f32 	%f56, [%rd28+4];
	mul.wide.s32 	%rd31, %r29, 4;
	add.s64 	%rd32, %rd30, %rd31;
	ld.global.f32 	%f57, [%rd32];
	cvt.rn.f32.s32 	%f58, %r50;
	fma.rn.f32 	%f59, %f56, %f57, %f58;
	cvt.rzi.s32.f32 	%r65, %f59;
	add.s32 	%r60, %r60, 2;
$L__BB0_11:
	and.b32  	%r51, %r28, 1;
	setp.eq.b32 	%p9, %r51, 1;
	not.pred 	%p10, %p9;
	@%p10 bra 	$L__BB0_13;
	mul.wide.u32 	%rd33, %r60, 4;
	add.s64 	%rd34, %rd2, %rd33;
	ld.global.f32 	%f60, [%rd34];
	mad.lo.s32 	%r52, %r60, %r29, %r1;
	mul.wide.s32 	%rd35, %r52, 4;
	add.s64 	%rd36, %rd1, %rd35;
	ld.global.f32 	%f61, [%rd36];
	cvt.rn.f32.s32 	%f62, %r65;
	fma.rn.f32 	%f63, %f60, %f61, %f62;
	cvt.rzi.s32.f32 	%r65, %f63;
$L__BB0_13:
	cvt.rn.f32.s32 	%f64, %r65;
$L__BB0_14:
	cvta.to.global.u64 	%rd37, %rd6;
	mul.wide.s32 	%rd38, %r1, 4;
	add.s64 	%rd39, %rd37, %rd38;
	st.global.f32 	[%rd39], %f64;
$L__BB0_15:
	ret;

}


// ===== COMPILED SASS (sm_100) =====

	.target	sm_100

	.elftype	@"ET_EXEC"


//--------------------- .note.nv.tkinfo           --------------------------
	.section	.note.nv.tkinfo,"",@"SHT_NOTE"
	.sectionflags	@"SHF_NOTE_NV_TKINFO"
	.tkinfo
        /*0018*/ 	.word	0x00000002
        /*0030*/ 	.string	""
        /*0030*/ 	.string	"ptxas"
        /*0030*/ 	.string	"Cuda compilation tools, release 13.0, V13.0.88"
        /*0030*/ 	.string	"Build cuda_13.0.r13.0/compiler.36424714_0"
        /*0030*/ 	.string	"-arch sm_100 -m 64 "



//--------------------- .note.nv.cuinfo           --------------------------
	.section	.note.nv.cuinfo,"",@"SHT_NOTE"
	.sectionflags	@"SHF_NOTE_NV_CUINFO"
        /*0018*/ 	.short	0x0002
        /*001a*/ 	.short	0x0064
        /*001c*/ 	.short	0x0082
	.zero		2


//--------------------- .nv.info                  --------------------------
	.section	.nv.info,"",@"SHT_CUDA_INFO"
	.align	4


	//----- nvinfo : EIATTR_REGCOUNT
	.align		4
        /*0000*/ 	.byte	0x04, 0x2f
        /*0002*/ 	.short	(.L_1 - .L_0)
	.align		4
.L_0:
        /*0004*/ 	.word	index@(_Z7vectaddPfS_S_ii)
        /*0008*/ 	.word	0x00000020


	//----- nvinfo : EIATTR_FRAME_SIZE
	.align		4
.L_1:
        /*000c*/ 	.byte	0x04, 0x11
        /*000e*/ 	.short	(.L_3 - .L_2)
	.align		4
.L_2:
        /*0010*/ 	.word	index@(_Z7vectaddPfS_S_ii)
        /*0014*/ 	.word	0x00000000


	//----- nvinfo : EIATTR_MIN_STACK_SIZE
	.align		4
.L_3:
        /*0018*/ 	.byte	0x04, 0x12
        /*001a*/ 	.short	(.L_5 - .L_4)
	.align		4
.L_4:
        /*001c*/ 	.word	index@(_Z7vectaddPfS_S_ii)
        /*0020*/ 	.word	0x00000000
.L_5:


//--------------------- .nv.compat                --------------------------
	.section	.nv.compat,"",@"SHT_CUDA_COMPAT_INFO"
	.align	4
        /*0000*/ 	.byte	0x02, 0x09, 0x00, 0x00, 0x02, 0x02, 0x01, 0x00, 0x02, 0x05, 0x05, 0x00, 0x03, 0x07, 0x01, 0x01
        /*0010*/ 	.byte	0x02, 0x03, 0x00, 0x00, 0x02, 0x06, 0x01, 0x00, 0x04, 0x0b, 0x08, 0x00, 0x09, 0x00, 0x00, 0x00
        /*0020*/ 	.byte	0x00, 0x00, 0x00, 0x00


//--------------------- .nv.info._Z7vectaddPfS_S_ii --------------------------
	.section	.nv.info._Z7vectaddPfS_S_ii,"",@"SHT_CUDA_INFO"
	.sectionflags	@""
	.align	4


	//----- nvinfo : EIATTR_CUDA_API_VERSION
	.align		4
        /*0000*/ 	.byte	0x04, 0x37
        /*0002*/ 	.short	(.L_7 - .L_6)
.L_6:
        /*0004*/ 	.word	0x00000082


	//----- nvinfo : EIATTR_KPARAM_INFO
	.align		4
.L_7:
        /*0008*/ 	.byte	0x04, 0x17
        /*000a*/ 	.short	(.L_9 - .L_8)
.L_8:
        /*000c*/ 	.word	0x00000000
        /*0010*/ 	.short	0x0004
        /*0012*/ 	.short	0x001c
        /*0014*/ 	.byte	0x00, 0xf0, 0x11, 0x00


	//----- nvinfo : EIATTR_KPARAM_INFO
	.align		4
.L_9:
        /*0018*/ 	.byte	0x04, 0x17
        /*001a*/ 	.short	(.L_11 - .L_10)
.L_10:
        /*001c*/ 	.word	0x00000000
        /*0020*/ 	.short	0x0003
        /*0022*/ 	.short	0x0018
        /*0024*/ 	.byte	0x00, 0xf0, 0x11, 0x00


	//----- nvinfo : EIATTR_KPARAM_INFO
	.align		4
.L_11:
        /*0028*/ 	.byte	0x04, 0x17
        /*002a*/ 	.short	(.L_13 - .L_12)
.L_12:
        /*002c*/ 	.word	0x00000000
        /*0030*/ 	.short	0x0002
        /*0032*/ 	.short	0x0010
        /*0034*/ 	.byte	0x00, 0xf5, 0x21, 0x00


	//----- nvinfo : EIATTR_KPARAM_INFO
	.align		4
.L_13:
        /*0038*/ 	.byte	0x04, 0x17
        /*003a*/ 	.short	(.L_15 - .L_14)
.L_14:
        /*003c*/ 	.word	0x00000000
        /*0040*/ 	.short	0x0001
        /*0042*/ 	.short	0x0008
        /*0044*/ 	.byte	0x00, 0xf5, 0x21, 0x00


	//----- nvinfo : EIATTR_KPARAM_INFO
	.align		4
.L_15:
        /*0048*/ 	.byte	0x04, 0x17
        /*004a*/ 	.short	(.L_17 - .L_16)
.L_16:
        /*004c*/ 	.word	0x00000000
        /*0050*/ 	.short	0x0000
        /*0052*/ 	.short	0x0000
        /*0054*/ 	.byte	0x00, 0xf5, 0x21, 0x00


	//----- nvinfo : EIATTR_SPARSE_MMA_MASK
	.align		4
.L_17:
        /*0058*/ 	.byte	0x03, 0x50
        /*005a*/ 	.short	0x0000


	//----- nvinfo : EIATTR_MAXREG_COUNT
	.align		4
        /*005c*/ 	.byte	0x03, 0x1b
        /*005e*/ 	.short	0x00ff


	//----- nvinfo : EIATTR_MERCURY_ISA_VERSION
	.align		4
        /*0060*/ 	.byte	0x03, 0x5f
        /*0062*/ 	.short	0x0101


	//----- nvinfo : EIATTR_VRC_CTA_INIT_COUNT
	.align		4
        /*0064*/ 	.byte	0x02, 0x4a
	.zero		1
	.zero		1


	//----- nvinfo : EIATTR_EXIT_INSTR_OFFSETS
	.align		4
        /*0068*/ 	.byte	0x04, 0x1c
        /*006a*/ 	.short	(.L_19 - .L_18)


	//   ....[0]....
.L_18:
        /*006c*/ 	.word	0x00000070


	//   ....[1]....
        /*0070*/ 	.word	0x00000980


	//----- nvinfo : EIATTR_CBANK_PARAM_SIZE
	.align		4
.L_19:
        /*0074*/ 	.byte	0x03, 0x19
        /*0076*/ 	.short	0x0020


	//----- nvinfo : EIATTR_PARAM_CBANK
	.align		4
        /*0078*/ 	.byte	0x04, 0x0a
        /*007a*/ 	.short	(.L_21 - .L_20)
	.align		4
.L_20:
        /*007c*/ 	.word	index@(.nv.constant0._Z7vectaddPfS_S_ii)
        /*0080*/ 	.short	0x0380
        /*0082*/ 	.short	0x0020


	//----- nvinfo : EIATTR_SW_WAR
	.align		4
.L_21:
        /*0084*/ 	.byte	0x04, 0x36
        /*0086*/ 	.short	(.L_23 - .L_22)
.L_22:
        /*0088*/ 	.word	0x00000008
.L_23:


//--------------------- .nv.callgraph             --------------------------
	.section	.nv.callgraph,"",@"SHT_CUDA_CALLGRAPH"
	.align	4
	.sectionentsize	8
	.align		4
        /*0000*/ 	.word	0x00000000
	.align		4
        /*0004*/ 	.word	0xffffffff
	.align		4
        /*0008*/ 	.word	0x00000000
	.align		4
        /*000c*/ 	.word	0xfffffffe
	.align		4
        /*0010*/ 	.word	0x00000000
	.align		4
        /*0014*/ 	.word	0xfffffffd
	.align		4
        /*0018*/ 	.word	0x00000000
	.align		4
        /*001c*/ 	.word	0xfffffffc


//--------------------- .text._Z7vectaddPfS_S_ii  --------------------------
	.section	.text._Z7vectaddPfS_S_ii,"ax",@progbits
	.align	128
        .global         _Z7vectaddPfS_S_ii
        .type           _Z7vectaddPfS_S_ii,@function
        .size           _Z7vectaddPfS_S_ii,(.L_x_6 - _Z7vectaddPfS_S_ii)
        .other          _Z7vectaddPfS_S_ii,@"STO_CUDA_ENTRY STV_DEFAULT"
_Z7vectaddPfS_S_ii:
.text._Z7vectaddPfS_S_ii:
[----:B------:R-:W-:Y:S01]  /*0000*/  LDC R1, c[0x0][0x37c] ;  /* 0x0000df00ff017b82 */ /* 0x000fe20000000800 */
[----:B------:R-:W0:Y:S07]  /*0010*/  S2R R0, SR_TID.X ;  /* 0x0000000000007919 */ /* 0x000e2e0000002100 */
[----:B------:R-:W0:Y:S08]  /*0020*/  S2UR UR4, SR_CTAID.X ;  /* 0x00000000000479c3 */ /* 0x000e300000002500 */
[----:B------:R-:W0:Y:S08]  /*0030*/  LDC R3, c[0x0][0x360] ;  /* 0x0000d800ff037b82 */ /* 0x000e300000000800 */
[----:B------:R-:W1:Y:S01]  /*0040*/  LDC R15, c[0x0][0x39c] ;  /* 0x0000e700ff0f7b82 */ /* 0x000e620000000800 */
[----:B0-----:R-:W-:-:S05]  /*0050*/  IMAD R0, R3, UR4, R0 ;  /* 0x0000000403007c24 */ /* 0x001fca000f8e0200 */
[----:B-1----:R-:W-:-:S13]  /*0060*/  ISETP.GE.AND P0, PT, R0, R15, PT ;  /* 0x0000000f0000720c */ /* 0x002fda0003f06270 */
[----:B------:R-:W-:Y:S05]  /*0070*/  @P0 EXIT ;  /* 0x000000000000094d */ /* 0x000fea0003800000 */
[----:B------:R-:W0:Y:S01]  /*0080*/  LDC R14, c[0x0][0x398] ;  /* 0x0000e600ff0e7b82 */ /* 0x000e220000000800 */
[----:B------:R-:W1:Y:S01]  /*0090*/  LDCU.64 UR6, c[0x0][0x358] ;  /* 0x00006b00ff0677ac */ /* 0x000e620008000a00 */
[----:B------:R-:W-:Y:S01]  /*00a0*/  HFMA2 R19, -RZ, RZ, 0, 0 ;  /* 0x00000000ff137431 */ /* 0x000fe200000001ff */
[----:B0-----:R-:W-:-:S13]  /*00b0*/  ISETP.GE.AND P0, PT, R14, 0x1, PT ;  /* 0x000000010e00780c */ /* 0x001fda0003f06270 */
[----:B-1----:R-:W-:Y:S05]  /*00c0*/  @!P0 BRA `(.L_x_0) ;  /* 0x0000000800208947 */ /* 0x002fea0003800000 */
[C---:B------:R-:W-:Y:S02]  /*00d0*/  ISETP.GE.U32.AND P1, PT, R14.reuse, 0x8, PT ;  /* 0x000000080e00780c */ /* 0x040fe40003f26070 */
[----:B------:R-:W-:Y:S02]  /*00e0*/  LOP3.LUT R27, R14, 0x7, RZ, 0xc0, !PT ;  /* 0x000000070e1b7812 */ /* 0x000fe400078ec0ff */
[----:B------:R-:W-:Y:S02]  /*00f0*/  MOV R16, RZ ;  /* 0x000000ff00107202 */ /* 0x000fe40000000f00 */
[----:B------:R-:W-:Y:S02]  /*0100*/  ISETP.NE.AND P0, PT, R27, RZ, PT ;  /* 0x000000ff1b00720c */ /* 0x000fe40003f05270 */
[----:B------:R-:W-:-:S05]  /*0110*/  MOV R19, RZ ;  /* 0x000000ff00137202 */ /* 0x000fca0000000f00 */
[----:B------:R-:W-:Y:S06]  /*0120*/  @!P1 BRA `(.L_x_1) ;  /* 0x0000000400009947 */ /* 0x000fec0003800000 */
[----:B------:R-:W0:Y:S01]  /*0130*/  LDCU.64 UR4, c[0x0][0x380] ;  /* 0x00007000ff0477ac */ /* 0x000e220008000a00 */
[----:B------:R-:W-:Y:S02]  /*0140*/  LOP3.LUT R16, R14, 0x7ffffff8, RZ, 0xc0, !PT ;  /* 0x7ffffff80e107812 */ /* 0x000fe400078ec0ff */
[----:B------:R-:W-:Y:S02]  /*0150*/  MOV R19, RZ ;  /* 0x000000ff00137202 */ /* 0x000fe40000000f00 */
[----:B------:R-:W-:Y:S01]  /*0160*/  MOV R18, R0 ;  /* 0x0000000000127202 */ /* 0x000fe20000000f00 */
[----:B------:R-:W-:Y:S01]  /*0170*/  IMAD.MOV R17, RZ, RZ, -R16 ;  /* 0x000000ffff117224 */ /* 0x000fe200078e0a10 */
[----:B0-----:R-:W-:-:S04]  /*0180*/  UIADD3 UR4, UP0, UPT, UR4, 0x10, URZ ;  /* 0x0000001004047890 */ /* 0x001fc8000ff1e0ff */
[----:B------:R-:W-:Y:S02]  /*0190*/  UIADD3.X UR5, UPT, UPT, URZ, UR5, URZ, UP0, !UPT ;  /* 0x00000005ff057290 */ /* 0x000fe400087fe4ff */
[----:B------:R-:W-:-:S04]  /*01a0*/  MOV R2, UR4 ;  /* 0x0000000400027c02 */ /* 0x000fc80008000f00 */
[----:B------:R-:W-:-:S07]  /*01b0*/  MOV R3, UR5 ;  /* 0x0000000500037c02 */ /* 0x000fce0008000f00 */
.L_x_2:
[----:B0-----:R-:W0:Y:S01]  /*01c0*/  LDC.64 R10, c[0x0][0x388] ;  /* 0x0000e200ff0a7b82 */ /* 0x001e220000000a00 */
[----:B------:R-:W2:Y:S04]  /*01d0*/  LDG.E R21, desc[UR6][R2.64+-0x10] ;  /* 0xfffff00602157981 */ /* 0x000ea8000c1e1900 */
[----:B------:R-:W3:Y:S04]  /*01e0*/  LDG.E R23, desc[UR6][R2.64+-0xc] ;  /* 0xfffff40602177981 */ /* 0x000ee8000c1e1900 */
[----:B------:R-:W4:Y:S04]  /*01f0*/  LDG.E R25, desc[UR6][R2.64+-0x8] ;  /* 0xfffff80602197981 */ /* 0x000f28000c1e1900 */
[----:B------:R-:W5:Y:S04]  /*0200*/  LDG.E R26, desc[UR6][R2.64+-0x4] ;  /* 0xfffffc06021a7981 */ /* 0x000f68000c1e1900 */
[----:B------:R-:W5:Y:S01]  /*0210*/  LDG.E R28, desc[UR6][R2.64] ;  /* 0x00000006021c7981 */ /* 0x000f62000c1e1900 */
[----:B0-----:R-:W-:-:S05]  /*0220*/  IMAD.WIDE R10, R18, 0x4, R10 ;  /* 0x00000004120a7825 */ /* 0x001fca00078e020a */
[----:B------:R0:W2:Y:S01]  /*0230*/  LDG.E R20, desc[UR6][R10.64] ;  /* 0x000000060a147981 */ /* 0x0000a2000c1e1900 */
[----:B------:R-:W-:-:S05]  /*0240*/  IMAD.WIDE R12, R15, 0x4, R10 ;  /* 0x000000040f0c7825 */ /* 0x000fca00078e020a */
[----:B-1----:R1:W3:Y:S01]  /*0250*/  LDG.E R22, desc[UR6][R12.64] ;  /* 0x000000060c167981 */ /* 0x0022e2000c1e1900 */
[----:B------:R-:W-:-:S05]  /*0260*/  IMAD.WIDE R4, R15, 0x4, R12 ;  /* 0x000000040f047825 */ /* 0x000fca00078e020c */
[----:B------:R1:W4:Y:S01]  /*0270*/  LDG.E R24, desc[UR6][R4.64] ;  /* 0x0000000604187981 */ /* 0x000322000c1e1900 */
[----:B------:R-:W-:-:S05]  /*0280*/  IMAD.WIDE R6, R15, 0x4, R4 ;  /* 0x000000040f067825 */ /* 0x000fca00078e0204 */
[----:B------:R-:W5:Y:S01]  /*0290*/  LDG.E R29, desc[UR6][R6.64] ;  /* 0x00000006061d7981 */ /* 0x000f62000c1e1900 */
[----:B------:R-:W-:-:S05]  /*02a0*/  IMAD.WIDE R8, R15, 0x4, R6 ;  /* 0x000000040f087825 */ /* 0x000fca00078e0206 */
[----:B------:R-:W5:Y:S01]  /*02b0*/  LDG.E R7, desc[UR6][R8.64] ;  /* 0x0000000608077981 */ /* 0x000f62000c1e1900 */
[----:B0-----:R-:W-:-:S03]  /*02c0*/  IMAD.WIDE R10, R15, 0x4, R8 ;  /* 0x000000040f0a7825 */ /* 0x001fc600078e0208 */
[----:B------:R-:W5:Y:S04]  /*02d0*/  LDG.E R6, desc[UR6][R2.64+0x4] ;  /* 0x0000040602067981 */ /* 0x000f68000c1e1900 */
[----:B------:R-:W5:Y:S01]  /*02e0*/  LDG.E R9, desc[UR6][R10.64] ;  /* 0x000000060a097981 */ /* 0x000f62000c1e1900 */
[----:B-1----:R-:W-:-:S03]  /*02f0*/  IMAD.WIDE R12, R15, 0x4, R10 ;  /* 0x000000040f0c7825 */ /* 0x002fc600078e020a */
[----:B------:R-:W5:Y:S04]  /*0300*/  LDG.E R8, desc[UR6][R2.64+0x8] ;  /* 0x0000080602087981 */ /* 0x000f68000c1e1900 */
[----:B------:R-:W5:Y:S01]  /*0310*/  LDG.E R11, desc[UR6][R12.64] ;  /* 0x000000060c0b7981 */ /* 0x000f62000c1e1900 */
[----:B------:R-:W-:-:S06]  /*0320*/  IMAD.WIDE R4, R15, 0x4, R12 ;  /* 0x000000040f047825 */ /* 0x000fcc00078e020c */
[----:B------:R-:W5:Y:S04]  /*0330*/  LDG.E R5, desc[UR6][R4.64] ;  /* 0x0000000604057981 */ /* 0x000f68000c1e1900 */
[----:B------:R0:W5:Y:S01]  /*0340*/  LDG.E R4, desc[UR6][R2.64+0xc] ;  /* 0x00000c0602047981 */ /* 0x000162000c1e1900 */
[----:B------:R-:W-:Y:S02]  /*0350*/  I2FP.F32.S32 R19, R19 ;  /* 0x0000001300137245 */ /* 0x000fe40000201400 */
[----:B------:R-:W-:-:S04]  /*0360*/  IADD3 R17, PT, PT, R17, 0x8, RZ ;  /* 0x0000000811117810 */ /* 0x000fc80007ffe0ff */
[----:B------:R-:W-:Y:S02]  /*0370*/  ISETP.NE.AND P1, PT, R17, RZ, PT ;  /* 0x000000ff1100720c */ /* 0x000fe40003f25270 */
[----:B0-----:R-:W-:Y:S02]  /*0380*/  IADD3 R2, P2, PT, R2, 0x20, RZ ;  /* 0x0000002002027810 */ /* 0x001fe40007f5e0ff */
[----:B------:R-:W-:-:S03]  /*0390*/  LEA R18, R15, R18, 0x3 ;  /* 0x000000120f127211 */ /* 0x000fc600078e18ff */
[----:B------:R-:W-:Y:S02]  /*03a0*/  IMAD.X R3, RZ, RZ, R3, P2 ;  /* 0x000000ffff037224 */ /* 0x000fe400010e0603 */
[----:B--2---:R-:W-:-:S06]  /*03b0*/  FFMA R19, R21, R20, R19 ;  /* 0x0000001415137223 */ /* 0x004fcc0000000013 */
[----:B------:R-:W0:Y:S02]  /*03c0*/  F2I.TRUNC.NTZ R19, R19 ;  /* 0x0000001300137305 */ /* 0x000e24000020f100 */
[----:B0-----:R-:W-:-:S05]  /*03d0*/  I2FP.F32.S32 R20, R19 ;  /* 0x0000001300147245 */ /* 0x001fca0000201400 */
[----:B---3--:R-:W-:-:S06]  /*03e0*/  FFMA R20, R23, R22, R20 ;  /* 0x0000001617147223 */ /* 0x008fcc0000000014 */
[----:B------:R-:W0:Y:S02]  /*03f0*/  F2I.TRUNC.NTZ R20, R20 ;  /* 0x0000001400147305 */ /* 0x000e24000020f100 */
[----:B0-----:R-:W-:-:S05]  /*0400*/  I2FP.F32.S32 R10, R20 ;  /* 0x00000014000a7245 */ /* 0x001fca0000201400 */
[----:B----4-:R-:W-:-:S06]  /*0410*/  FFMA R10, R25, R24, R10 ;  /* 0x00000018190a7223 */ /* 0x010fcc000000000a */
[----:B------:R-:W0:Y:S02]  /*0420*/  F2I.TRUNC.NTZ R10, R10 ;  /* 0x0000000a000a7305 */ /* 0x000e24000020f100 */
[----:B0-----:R-:W-:-:S05]  /*0430*/  I2FP.F32.S32 R13, R10 ;  /* 0x0000000a000d7245 */ /* 0x001fca0000201400 */
[----:B-----5:R-:W-:-:S06]  /*0440*/  FFMA R13, R26, R29, R13 ;  /* 0x0000001d1a0d7223 */ /* 0x020fcc000000000d */
[----:B------:R-:W0:Y:S02]  /*0450*/  F2I.TRUNC.NTZ R13, R13 ;  /* 0x0000000d000d7305 */ /* 0x000e24000020f100 */
[----:B0-----:R-:W-:-:S05]  /*0460*/  I2FP.F32.S32 R21, R13 ;  /* 0x0000000d00157245 */ /* 0x001fca0000201400 */
[----:B------:R-:W-:-:S06]  /*0470*/  FFMA R7, R28, R7, R21 ;  /* 0x000000071c077223 */ /* 0x000fcc0000000015 */
        /* <DEDUP_REMOVED lines=8> */
[----:B------:R-:W-:-:S04]  /*0500*/  FFMA R4, R4, R5, R9 ;  /* 0x0000000504047223 */ /* 0x000fc80000000009 */
[----:B------:R0:W1:Y:S01]  /*0510*/  F2I.TRUNC.NTZ R19, R4 ;  /* 0x0000000400137305 */ /* 0x000062000020f100 */
[----:B------:R-:W-:Y:S05]  /*0520*/  @P1 BRA `(.L_x_2) ;  /* 0xfffffffc00241947 */ /* 0x000fea000383ffff */
.L_x_1:
[----:B------:R-:W-:Y:S05]  /*0530*/  @!P0 BRA `(.L_x_3) ;  /* 0x0000000400008947 */ /* 0x000fea0003800000 */
[----:B------:R-:W-:Y:S02]  /*0540*/  ISETP.GE.U32.AND P0, PT, R27, 0x4, PT ;  /* 0x000000041b00780c */ /* 0x000fe40003f06070 */
[----:B------:R-:W-:-:S04]  /*0550*/  LOP3.LUT R17, R14, 0x3, RZ, 0xc0, !PT ;  /* 0x000000030e117812 */ /* 0x000fc800078ec0ff */
[----:B------:R-:W-:-:S07]  /*0560*/  ISETP.NE.AND P1, PT, R17, RZ, PT ;  /* 0x000000ff1100720c */ /* 0x000fce0003f25270 */
[----:B------:R-:W-:Y:S06]  /*0570*/  @!P0 BRA `(.L_x_4) ;  /* 0x0000000000748947 */ /* 0x000fec0003800000 */
[----:B0-----:R-:W0:Y:S01]  /*0580*/  LDC.64 R4, c[0x0][0x388] ;  /* 0x0000e200ff047b82 */ /* 0x001e220000000a00 */
[----:B------:R-:W-:-:S07]  /*0590*/  IMAD R7, R16, R15, R0 ;  /* 0x0000000f10077224 */ /* 0x000fce00078e0200 */
[----:B------:R-:W2:Y:S01]  /*05a0*/  LDC.64 R2, c[0x0][0x380] ;  /* 0x0000e000ff027b82 */ /* 0x000ea20000000a00 */
[----:B0-----:R-:W-:-:S05]  /*05b0*/  IMAD.WIDE R4, R7, 0x4, R4 ;  /* 0x0000000407047825 */ /* 0x001fca00078e0204 */
[----:B------:R-:W3:Y:S01]  /*05c0*/  LDG.E R13, desc[UR6][R4.64] ;  /* 0x00000006040d7981 */ /* 0x000ee2000c1e1900 */
[----:B--2---:R-:W-:-:S05]  /*05d0*/  IMAD.WIDE.U32 R2, R16, 0x4, R2 ;  /* 0x0000000410027825 */ /* 0x004fca00078e0002 */
[----:B------:R-:W3:Y:S01]  /*05e0*/  LDG.E R12, desc[UR6][R2.64] ;  /* 0x00000006020c7981 */ /* 0x000ee2000c1e1900 */
[----:B------:R-:W-:-:S03]  /*05f0*/  IMAD.WIDE R6, R15, 0x4, R4 ;  /* 0x000000040f067825 */ /* 0x000fc600078e0204 */
[----:B------:R-:W2:Y:S04]  /*0600*/  LDG.E R18, desc[UR6][R2.64+0x4] ;  /* 0x0000040602127981 */ /* 0x000ea8000c1e1900 */
[----:B------:R-:W2:Y:S01]  /*0610*/  LDG.E R21, desc[UR6][R6.64] ;  /* 0x0000000606157981 */ /* 0x000ea2000c1e1900 */
[----:B------:R-:W-:-:S03]  /*0620*/  IMAD.WIDE R8, R15, 0x4, R6 ;  /* 0x000000040f087825 */ /* 0x000fc600078e0206 */
[----:B------:R-:W4:Y:S04]  /*0630*/  LDG.E R20, desc[UR6][R2.64+0x8] ;  /* 0x0000080602147981 */ /* 0x000f28000c1e1900 */
[----:B------:R-:W4:Y:S01]  /*0640*/  LDG.E R23, desc[UR6][R8.64] ;  /* 0x0000000608177981 */ /* 0x000f22000c1e1900 */
[----:B------:R-:W-:-:S03]  /*0650*/  IMAD.WIDE R10, R15, 0x4, R8 ;  /* 0x000000040f0a7825 */ /* 0x000fc600078e0208 */
[----:B------:R-:W5:Y:S04]  /*0660*/  LDG.E R22, desc[UR6][R2.64+0xc] ;  /* 0x00000c0602167981 */ /* 0x000f68000c1e1900 */
[----:B------:R-:W5:Y:S01]  /*0670*/  LDG.E R11, desc[UR6][R10.64] ;  /* 0x000000060a0b7981 */ /* 0x000f62000c1e1900 */
[----:B-1----:R-:W-:Y:S02]  /*0680*/  I2FP.F32.S32 R19, R19 ;  /* 0x0000001300137245 */ /* 0x002fe40000201400 */
[----:B------:R-:W-:-:S03]  /*0690*/  IADD3 R16, PT, PT, R16, 0x4, RZ ;  /* 0x0000000410107810 */ /* 0x000fc60007ffe0ff */
[----:B---3--:R-:W-:-:S06]  /*06a0*/  FFMA R12, R12, R13, R19 ;  /* 0x0000000d0c0c7223 */ /* 0x008fcc0000000013 */
[----:B------:R-:W0:Y:S02]  /*06b0*/  F2I.TRUNC.NTZ R12, R12 ;  /* 0x0000000c000c7305 */ /* 0x000e24000020f100 */
[----:B0-----:R-:W-:-:S05]  /*06c0*/  I2FP.F32.S32 R5, R12 ;  /* 0x0000000c00057245 */ /* 0x001fca0000201400 */
[----:B--2---:R-:W-:-:S06]  /*06d0*/  FFMA R5, R18, R21, R5 ;  /* 0x0000001512057223 */ /* 0x004fcc0000000005 */
[----:B------:R-:W0:Y:S02]  /*06e0*/  F2I.TRUNC.NTZ R5, R5 ;  /* 0x0000000500057305 */ /* 0x000e24000020f100 */
[----:B0-----:R-:W-:-:S05]  /*06f0*/  I2FP.F32.S32 R7, R5 ;  /* 0x0000000500077245 */ /* 0x001fca0000201400 */
[----:B----4-:R-:W-:-:S06]  /*0700*/  FFMA R7, R20, R23, R7 ;  /* 0x0000001714077223 */ /* 0x010fcc0000000007 */
[----:B------:R-:W0:Y:S02]  /*0710*/  F2I.TRUNC.NTZ R7, R7 ;  /* 0x0000000700077305 */ /* 0x000e24000020f100 */
[----:B0-----:R-:W-:-:S05]  /*0720*/  I2FP.F32.S32 R9, R7 ;  /* 0x0000000700097245 */ /* 0x001fca0000201400 */
[----:B-----5:R-:W-:-:S04]  /*0730*/  FFMA R9, R22, R11, R9 ;  /* 0x0000000b16097223 */ /* 0x020fc80000000009 */
[----:B------:R2:W3:Y:S03]  /*0740*/  F2I.TRUNC.NTZ R19, R9 ;  /* 0x0000000900137305 */ /* 0x0004e6000020f100 */
.L_x_4:
[----:B------:R-:W-:Y:S05]  /*0750*/  @!P1 BRA `(.L_x_3) ;  /* 0x0000000000789947 */ /* 0x000fea0003800000 */
[----:B------:R-:W4:Y:S01]  /*0760*/  LDC.64 R2, c[0x0][0x380] ;  /* 0x0000e000ff027b82 */ /* 0x000f220000000a00 */
[----:B------:R-:W-:-:S07]  /*0770*/  ISETP.NE.AND P0, PT, R17, 0x1, PT ;  /* 0x000000011100780c */ /* 0x000fce0003f05270 */
[----:B0-----:R-:W0:Y:S06]  /*0780*/  LDC.64 R4, c[0x0][0x388] ;  /* 0x0000e200ff047b82 */ /* 0x001e2c0000000a00 */
[C---:B--2---:R-:W-:Y:S02]  /*0790*/  @P0 IMAD R9, R16.reuse, R15, R0 ;  /* 0x0000000f10090224 */ /* 0x044fe400078e0200 */
[----:B------:R-:W2:Y:S01]  /*07a0*/  LDC.64 R6, c[0x0][0x380] ;  /* 0x0000e000ff067b82 */ /* 0x000ea20000000a00 */
[----:B----4-:R-:W-:-:S05]  /*07b0*/  @P0 IMAD.WIDE.U32 R2, R16, 0x4, R2 ;  /* 0x0000000410020825 */ /* 0x010fca00078e0002 */
[----:B------:R-:W4:Y:S01]  /*07c0*/  @P0 LDG.E R12, desc[UR6][R2.64] ;  /* 0x00000006020c0981 */ /* 0x000f22000c1e1900 */
[----:B0-----:R-:W-:Y:S01]  /*07d0*/  @P0 IMAD.WIDE R8, R9, 0x4, R4 ;  /* 0x0000000409080825 */ /* 0x001fe200078e0204 */
[----:B------:R-:W-:Y:S01]  /*07e0*/  LOP3.LUT R14, R14, 0x1, RZ, 0xc0, !PT ;  /* 0x000000010e0e7812 */ /* 0x000fe200078ec0ff */
[----:B------:R-:W0:Y:S01]  /*07f0*/  LDC.64 R4, c[0x0][0x388] ;  /* 0x0000e200ff047b82 */ /* 0x000e220000000a00 */
[----:B------:R-:W5:Y:S04]  /*0800*/  @P0 LDG.E R17, desc[UR6][R2.64+0x4] ;  /* 0x0000040602110981 */ /* 0x000f68000c1e1900 */
[----:B------:R1:W4:Y:S01]  /*0810*/  @P0 LDG.E R13, desc[UR6][R8.64] ;  /* 0x00000006080d0981 */ /* 0x000322000c1e1900 */
[----:B------:R-:W-:Y:S01]  /*0820*/  @P0 IMAD.WIDE R10, R15, 0x4, R8 ;  /* 0x000000040f0a0825 */ /* 0x000fe200078e0208 */
[----:B------:R-:W-:-:S05]  /*0830*/  ISETP.NE.U32.AND P1, PT, R14, 0x1, PT ;  /* 0x000000010e00780c */ /* 0x000fca0003f25070 */
[----:B------:R-:W5:Y:S01]  /*0840*/  @P0 LDG.E R10, desc[UR6][R10.64] ;  /* 0x000000060a0a0981 */ /* 0x000f62000c1e1900 */
[----:B------:R-:W-:-:S07]  /*0850*/  @P0 IADD3 R16, PT, PT, R16, 0x2, RZ ;  /* 0x0000000210100810 */ /* 0x000fce0007ffe0ff */
[C---:B------:R-:W-:Y:S02]  /*0860*/  @!P1 IMAD R15, R16.reuse, R15, R0 ;  /* 0x0000000f100f9224 */ /* 0x040fe400078e0200 */
[----:B--2---:R-:W-:-:S04]  /*0870*/  @!P1 IMAD.WIDE.U32 R6, R16, 0x4, R6 ;  /* 0x0000000410069825 */ /* 0x004fc800078e0006 */
[----:B0-----:R-:W-:Y:S02]  /*0880*/  @!P1 IMAD.WIDE R4, R15, 0x4, R4 ;  /* 0x000000040f049825 */ /* 0x001fe400078e0204 */
[----:B------:R-:W2:Y:S04]  /*0890*/  @!P1 LDG.E R6, desc[UR6][R6.64] ;  /* 0x0000000606069981 */ /* 0x000ea8000c1e1900 */
[----:B------:R-:W2:Y:S01]  /*08a0*/  @!P1 LDG.E R5, desc[UR6][R4.64] ;  /* 0x0000000604059981 */ /* 0x000ea2000c1e1900 */
[----:B-1-3--:R-:W-:-:S05]  /*08b0*/  @P0 I2FP.F32.S32 R9, R19 ;  /* 0x0000001300090245 */ /* 0x00afca0000201400 */
[----:B----4-:R-:W-:-:S06]  /*08c0*/  @P0 FFMA R9, R12, R13, R9 ;  /* 0x0000000d0c090223 */ /* 0x010fcc0000000009 */
[----:B------:R-:W0:Y:S02]  /*08d0*/  @P0 F2I.TRUNC.NTZ R9, R9 ;  /* 0x0000000900090305 */ /* 0x000e24000020f100 */
[----:B0-----:R-:W-:-:S05]  /*08e0*/  @P0 I2FP.F32.S32 R2, R9 ;  /* 0x0000000900020245 */ /* 0x001fca0000201400 */
[----:B-----5:R-:W-:-:S04]  /*08f0*/  @P0 FFMA R10, R17, R10, R2 ;  /* 0x0000000a110a0223 */ /* 0x020fc80000000002 */
[----:B------:R-:W0:Y:S02]  /*0900*/  @P0 F2I.TRUNC.NTZ R19, R10 ;  /* 0x0000000a00130305 */ /* 0x000e24000020f100 */
[----:B0-----:R-:W-:-:S05]  /*0910*/  @!P1 I2FP.F32.S32 R3, R19 ;  /* 0x0000001300039245 */ /* 0x001fca0000201400 */
[----:B--2---:R-:W-:-:S04]  /*0920*/  @!P1 FFMA R2, R6, R5, R3 ;  /* 0x0000000506029223 */ /* 0x004fc80000000003 */
[----:B------:R4:W0:Y:S03]  /*0930*/  @!P1 F2I.TRUNC.NTZ R19, R2 ;  /* 0x0000000200139305 */ /* 0x000826000020f100 */
.L_x_3:
[----:B01-3--:R-:W-:-:S07]  /*0940*/  I2FP.F32.S32 R19, R19 ;  /* 0x0000001300137245 */ /* 0x00bfce0000201400 */
.L_x_0:
[----:B----4-:R-:W0:Y:S02]  /*0950*/  LDC.64 R2, c[0x0][0x390] ;  /* 0x0000e400ff027b82 */ /* 0x010e240000000a00 */
[----:B0-----:R-:W-:-:S05]  /*0960*/  IMAD.WIDE R2, R0, 0x4, R2 ;  /* 0x0000000400027825 */ /* 0x001fca00078e0202 */
[----:B------:R-:W-:Y:S01]  /*0970*/  STG.E desc[UR6][R2.64], R19 ;  /* 0x0000001302007986 */ /* 0x000fe2000c101906 */
[----:B------:R-:W-:Y:S05]  /*0980*/  EXIT ;  /* 0x000000000000794d */ /* 0x000fea0003800000 */
.L_x_5:
[----:B------:R-:W-:-:S00]  /*0990*/  BRA `(.L_x_5) ;  /* 0xfffffffc00fc7947 */ /* 0x000fc0000383ffff */
[----:B------:R-:W-:-:S00]  /*09a0*/  NOP ;  /* 0x0000000000007918 */ /* 0x000fc00000000000 */
        /* <DEDUP_REMOVED lines=13> */
.L_x_6:


//--------------------- .nv.shared.reserved.0     --------------------------
	.section	.nv.shared.reserved.0,"aw",@nobits
	.weak		__nv_reservedSMEM_offset_0_alias
	.size		__nv_reservedSMEM_offset_0_alias, 0, 64
	.other		__nv_reservedSMEM_offset_0_alias,@"STO_CUDA_RESERVED_SHARED STV_DEFAULT"
__nv_reservedSMEM_offset_0_alias:
	.zero		0
	.zero		64


//--------------------- .nv.constant0._Z7vectaddPfS_S_ii --------------------------
	.section	.nv.constant0._Z7vectaddPfS_S_ii,"a",@progbits
	.sectionflags	@""
	.align	4
.nv.constant0._Z7vectaddPfS_S_ii:
	.zero		928


//--------------------- SYMBOLS --------------------------

	.type		.nv.reservedSmem.offset0,@object
	.size		.nv.reservedSmem.offset0,0x4
